//
// Generated by NVIDIA NVVM Compiler
//
// Compiler Build ID: CL-36424714
// Cuda compilation tools, release 13.0, V13.0.88
// Based on NVVM 20.0.0
//

.version 9.0
.target sm_100
.address_size 64

	// .globl	_Z9MyKernel1v
.global .align 4 .b8 d_A[524288];
.global .align 4 .b8 d_min1[2048];
.global .align 4 .f32 d_min;
// _ZZ9MyKernel1vE3min has been demoted
// _ZZ9MyKernel2vE3min has been demoted

.visible .entry _Z9MyKernel1v()
{
	.reg .pred 	%p<6>;
	.reg .b32 	%r<13>;
	.reg .b32 	%f<6>;
	.reg .b64 	%rd<7>;
	// demoted variable
	.shared .align 4 .b8 _ZZ9MyKernel1vE3min[1024];
	mov.u32 	%r1, %tid.x;
	mov.u32 	%r12, %ntid.x;
	mov.u32 	%r3, %ctaid.x;
	mad.lo.s32 	%r7, %r12, %r3, %r1;
	mul.wide.s32 	%rd1, %r7, 4;
	mov.u64 	%rd2, d_A;
	add.s64 	%rd3, %rd2, %rd1;
	ld.global.f32 	%f1, [%rd3];
	shl.b32 	%r8, %r1, 2;
	mov.u32 	%r9, _ZZ9MyKernel1vE3min;
	add.s32 	%r4, %r9, %r8;
	st.shared.f32 	[%r4], %f1;
	bar.sync 	0;
	setp.lt.u32 	%p1, %r12, 2;
	@%p1 bra 	$L__BB0_4;
$L__BB0_1:
	shr.u32 	%r6, %r12, 1;
	setp.ge.u32 	%p2, %r1, %r6;
	@%p2 bra 	$L__BB0_3;
	ld.shared.f32 	%f2, [%r4];
	shl.b32 	%r10, %r6, 2;
	add.s32 	%r11, %r4, %r10;
	ld.shared.f32 	%f3, [%r11];
	setp.lt.f32 	%p3, %f2, %f3;
	selp.f32 	%f4, %f2, %f3, %p3;
	st.shared.f32 	[%r4], %f4;
$L__BB0_3:
	bar.sync 	0;
	setp.gt.u32 	%p4, %r12, 3;
	mov.u32 	%r12, %r6;
	@%p4 bra 	$L__BB0_1;
$L__BB0_4:
	setp.ne.s32 	%p5, %r1, 0;
	@%p5 bra 	$L__BB0_6;
	ld.shared.f32 	%f5, [_ZZ9MyKernel1vE3min];
	mul.wide.u32 	%rd4, %r3, 4;
	mov.u64 	%rd5, d_min1;
	add.s64 	%rd6, %rd5, %rd4;
	st.global.f32 	[%rd6], %f5;
$L__BB0_6:
	ret;

}
	// .globl	_Z9MyKernel2v
.visible .entry _Z9MyKernel2v()
{
	.reg .pred 	%p<6>;
	.reg .b32 	%r<11>;
	.reg .b32 	%f<6>;
	.reg .b64 	%rd<4>;
	// demoted variable
	.shared .align 4 .b8 _ZZ9MyKernel2vE3min[2048];
	mov.u32 	%r1, %tid.x;
	mul.wide.u32 	%rd1, %r1, 4;
	mov.u64 	%rd2, d_min1;
	add.s64 	%rd3, %rd2, %rd1;
	ld.global.f32 	%f1, [%rd3];
	shl.b32 	%r6, %r1, 2;
	mov.u32 	%r7, _ZZ9MyKernel2vE3min;
	add.s32 	%r2, %r7, %r6;
	st.shared.f32 	[%r2], %f1;
	bar.sync 	0;
	mov.u32 	%r10, %ntid.x;
	setp.lt.u32 	%p1, %r10, 2;
	@%p1 bra 	$L__BB1_4;
$L__BB1_1:
	shr.u32 	%r5, %r10, 1;
	setp.ge.u32 	%p2, %r1, %r5;
	@%p2 bra 	$L__BB1_3;
	ld.shared.f32 	%f2, [%r2];
	shl.b32 	%r8, %r5, 2;
	add.s32 	%r9, %r2, %r8;
	ld.shared.f32 	%f3, [%r9];
	setp.lt.f32 	%p3, %f2, %f3;
	selp.f32 	%f4, %f2, %f3, %p3;
	st.shared.f32 	[%r2], %f4;
$L__BB1_3:
	bar.sync 	0;
	setp.gt.u32 	%p4, %r10, 3;
	mov.u32 	%r10, %r5;
	@%p4 bra 	$L__BB1_1;
$L__BB1_4:
	setp.ne.s32 	%p5, %r1, 0;
	@%p5 bra 	$L__BB1_6;
	ld.shared.f32 	%f5, [_ZZ9MyKernel2vE3min];
	st.global.f32 	[d_min], %f5;
$L__BB1_6:
	ret;

}


// ===== COMPILED SASS (sm_100) =====

	.target	sm_100

	.elftype	@"ET_EXEC"


//--------------------- .note.nv.tkinfo           --------------------------
	.section	.note.nv.tkinfo,"",@"SHT_NOTE"
	.sectionflags	@"SHF_NOTE_NV_TKINFO"
	.tkinfo
        /*0018*/ 	.word	0x00000002
        /*0030*/ 	.string	""
        /*0030*/ 	.string	"ptxas"
        /*0030*/ 	.string	"Cuda compilation tools, release 13.0, V13.0.88"
        /*0030*/ 	.string	"Build cuda_13.0.r13.0/compiler.36424714_0"
        /*0030*/ 	.string	"-arch sm_100 -m 64 "



//--------------------- .note.nv.cuinfo           --------------------------
	.section	.note.nv.cuinfo,"",@"SHT_NOTE"
	.sectionflags	@"SHF_NOTE_NV_CUINFO"
        /*0018*/ 	.short	0x0002
        /*001a*/ 	.short	0x0064
        /*001c*/ 	.short	0x0082
	.zero		2


//--------------------- .nv.info                  --------------------------
	.section	.nv.info,"",@"SHT_CUDA_INFO"
	.align	4


	//----- nvinfo : EIATTR_REGCOUNT
	.align		4
        /*0000*/ 	.byte	0x04, 0x2f
        /*0002*/ 	.short	(.L_4 - .L_3)
	.align		4
.L_3:
        /*0004*/ 	.word	index@(_Z9MyKernel1v)
        /*0008*/ 	.word	0x0000000a


	//----- nvinfo : EIATTR_FRAME_SIZE
	.align		4
.L_4:
        /*000c*/ 	.byte	0x04, 0x11
        /*000e*/ 	.short	(.L_6 - .L_5)
	.align		4
.L_5:
        /*0010*/ 	.word	index@(_Z9MyKernel1v)
        /*0014*/ 	.word	0x00000000


	//----- nvinfo : EIATTR_REGCOUNT
	.align		4
.L_6:
        /*0018*/ 	.byte	0x04, 0x2f
        /*001a*/ 	.short	(.L_8 - .L_7)
	.align		4
.L_7:
        /*001c*/ 	.word	index@(_Z9MyKernel2v)
        /*0020*/ 	.word	0x0000000a


	//----- nvinfo : EIATTR_FRAME_SIZE
	.align		4
.L_8:
        /*0024*/ 	.byte	0x04, 0x11
        /*0026*/ 	.short	(.L_10 - .L_9)
	.align		4
.L_9:
        /*0028*/ 	.word	index@(_Z9MyKernel2v)
        /*002c*/ 	.word	0x00000000


	//----- nvinfo : EIATTR_MIN_STACK_SIZE
	.align		4
.L_10:
        /*0030*/ 	.byte	0x04, 0x12
        /*0032*/ 	.short	(.L_12 - .L_11)
	.align		4
.L_11:
        /*0034*/ 	.word	index@(_Z9MyKernel2v)
        /*0038*/ 	.word	0x00000000


	//----- nvinfo : EIATTR_MIN_STACK_SIZE
	.align		4
.L_12:
        /*003c*/ 	.byte	0x04, 0x12
        /*003e*/ 	.short	(.L_14 - .L_13)
	.align		4
.L_13:
        /*0040*/ 	.word	index@(_Z9MyKernel1v)
        /*0044*/ 	.word	0x00000000
.L_14:


//--------------------- .nv.compat                --------------------------
	.section	.nv.compat,"",@"SHT_CUDA_COMPAT_INFO"
	.align	4
        /*0000*/ 	.byte	0x02, 0x09, 0x00, 0x00, 0x02, 0x02, 0x01, 0x00, 0x02, 0x05, 0x05, 0x00, 0x03, 0x07, 0x01, 0x01
        /*0010*/ 	.byte	0x02, 0x03, 0x00, 0x00, 0x02, 0x06, 0x01, 0x00, 0x04, 0x0b, 0x08, 0x00, 0x09, 0x00, 0x00, 0x00
        /*0020*/ 	.byte	0x00, 0x00, 0x00, 0x00


//--------------------- .nv.info._Z9MyKernel2v    --------------------------
	.section	.nv.info._Z9MyKernel2v,"",@"SHT_CUDA_INFO"
	.sectionflags	@""
	.align	4


	//----- nvinfo : EIATTR_CUDA_API_VERSION
	.align		4
        /*0000*/ 	.byte	0x04, 0x37
        /*0002*/ 	.short	(.L_16 - .L_15)
.L_15:
        /*0004*/ 	.word	0x00000082


	//----- nvinfo : EIATTR_SPARSE_MMA_MASK
	.align		4
.L_16:
        /*0008*/ 	.byte	0x03, 0x50
        /*000a*/ 	.short	0x0000


	//----- nvinfo : EIATTR_MAXREG_COUNT
	.align		4
        /*000c*/ 	.byte	0x03, 0x1b
        /*000e*/ 	.short	0x00ff


	//----- nvinfo : EIATTR_NUM_BARRIERS
	.align		4
        /*0010*/ 	.byte	0x02, 0x4c
        /*0012*/ 	.byte	0x01
	.zero		1


	//----- nvinfo : EIATTR_MERCURY_ISA_VERSION
	.align		4
        /*0014*/ 	.byte	0x03, 0x5f
        /*0016*/ 	.short	0x0101


	//----- nvinfo : EIATTR_VRC_CTA_INIT_COUNT
	.align		4
        /*0018*/ 	.byte	0x02, 0x4a
	.zero		1
	.zero		1


	//----- nvinfo : EIATTR_EXIT_INSTR_OFFSETS
	.align		4
        /*001c*/ 	.byte	0x04, 0x1c
        /*001e*/ 	.short	(.L_18 - .L_17)


	//   ....[0]....
.L_17:
        /*0020*/ 	.word	0x000001d0


	//   ....[1]....
        /*0024*/ 	.word	0x00000240


	//----- nvinfo : EIATTR_SW_WAR
	.align		4
.L_18:
        /*0028*/ 	.byte	0x04, 0x36
        /*002a*/ 	.short	(.L_20 - .L_19)
.L_19:
        /*002c*/ 	.word	0x00000008
.L_20:


//--------------------- .nv.info._Z9MyKernel1v    --------------------------
	.section	.nv.info._Z9MyKernel1v,"",@"SHT_CUDA_INFO"
	.sectionflags	@""
	.align	4


	//----- nvinfo : EIATTR_CUDA_API_VERSION
	.align		4
        /*0000*/ 	.byte	0x04, 0x37
        /*0002*/ 	.short	(.L_22 - .L_21)
.L_21:
        /*0004*/ 	.word	0x00000082


	//----- nvinfo : EIATTR_SPARSE_MMA_MASK
	.align		4
.L_22:
        /*0008*/ 	.byte	0x03, 0x50
        /*000a*/ 	.short	0x0000


	//----- nvinfo : EIATTR_MAXREG_COUNT
	.align		4
        /*000c*/ 	.byte	0x03, 0x1b
        /*000e*/ 	.short	0x00ff


	//----- nvinfo : EIATTR_NUM_BARRIERS
	.align		4
        /*0010*/ 	.byte	0x02, 0x4c
        /*0012*/ 	.byte	0x01
	.zero		1


	//----- nvinfo : EIATTR_MERCURY_ISA_VERSION
	.align		4
        /*0014*/ 	.byte	0x03, 0x5f
        /*0016*/ 	.short	0x0101


	//----- nvinfo : EIATTR_VRC_CTA_INIT_COUNT
	.align		4
        /*0018*/ 	.byte	0x02, 0x4a
	.zero		1
	.zero		1


	//----- nvinfo : EIATTR_EXIT_INSTR_OFFSETS
	.align		4
        /*001c*/ 	.byte	0x04, 0x1c
        /*001e*/ 	.short	(.L_24 - .L_23)


	//   ....[0]....
.L_23:
        /*0020*/ 	.word	0x000001f0


	//   ....[1]....
        /*0024*/ 	.word	0x00000270


	//----- nvinfo : EIATTR_SW_WAR
	.align		4
.L_24:
        /*0028*/ 	.byte	0x04, 0x36
        /*002a*/ 	.short	(.L_26 - .L_25)
.L_25:
        /*002c*/ 	.word	0x00000008
.L_26:


//--------------------- .nv.callgraph             --------------------------
	.section	.nv.callgraph,"",@"SHT_CUDA_CALLGRAPH"
	.align	4
	.sectionentsize	8
	.align		4
        /*0000*/ 	.word	0x00000000
	.align		4
        /*0004*/ 	.word	0xffffffff
	.align		4
        /*0008*/ 	.word	0x00000000
	.align		4
        /*000c*/ 	.word	0xfffffffe
	.align		4
        /*0010*/ 	.word	0x00000000
	.align		4
        /*0014*/ 	.word	0xfffffffd
	.align		4
        /*0018*/ 	.word	0x00000000
	.align		4
        /*001c*/ 	.word	0xfffffffc


//--------------------- .nv.constant4             --------------------------
	.section	.nv.constant4,"a",@progbits
	.align	8
	.align		8
.nv.constant4:
        /*0000*/ 	.dword	d_A
	.align		8
        /*0008*/ 	.dword	d_min1
	.align		8
        /*0010*/ 	.dword	d_min


//--------------------- .text._Z9MyKernel2v       --------------------------
	.section	.text._Z9MyKernel2v,"ax",@progbits
	.align	128
        .global         _Z9MyKernel2v
        .type           _Z9MyKernel2v,@function
        .size           _Z9MyKernel2v,(.L_x_6 - _Z9MyKernel2v)
        .other          _Z9MyKernel2v,@"STO_CUDA_ENTRY STV_DEFAULT"
_Z9MyKernel2v:
.text._Z9MyKernel2v:
[----:B------:R-:W-:Y:S01]  /*0000*/  LDC R1, c[0x0][0x37c] ;  /* 0x0000df00ff017b82 */ /* 0x000fe20000000800 */
[----:B------:R-:W0:Y:S07]  /*0010*/  S2R R7, SR_TID.X ;  /* 0x0000000000077919 */ /* 0x000e2e0000002100 */
[----:B------:R-:W0:Y:S01]  /*0020*/  LDC.64 R2, c[0x4][0x8] ;  /* 0x01000200ff027b82 */ /* 0x000e220000000a00 */
[----:B------:R-:W1:Y:S01]  /*0030*/  LDCU.64 UR6, c[0x0][0x358] ;  /* 0x00006b00ff0677ac */ /* 0x000e620008000a00 */
[----:B0-----:R-:W-:-:S06]  /*0040*/  IMAD.WIDE.U32 R2, R7, 0x4, R2 ;  /* 0x0000000407027825 */ /* 0x001fcc00078e0002 */
[----:B-1----:R-:W2:Y:S01]  /*0050*/  LDG.E R2, desc[UR6][R2.64] ;  /* 0x0000000602027981 */ /* 0x002ea2000c1e1900 */
[----:B------:R-:W0:Y:S01]  /*0060*/  S2UR UR5, SR_CgaCtaId ;  /* 0x00000000000579c3 */ /* 0x000e220000008800 */
[----:B------:R-:W-:Y:S01]  /*0070*/  UMOV UR4, 0x400 ;  /* 0x0000040000047882 */ /* 0x000fe20000000000 */
[----:B------:R-:W1:Y:S01]  /*0080*/  LDCU UR8, c[0x0][0x360] ;  /* 0x00006c00ff0877ac */ /* 0x000e620008000800 */
[----:B------:R-:W-:Y:S01]  /*0090*/  ISETP.NE.AND P0, PT, R7, RZ, PT ;  /* 0x000000ff0700720c */ /* 0x000fe20003f05270 */
[----:B-1----:R-:W-:Y:S02]  /*00a0*/  UISETP.GE.U32.AND UP0, UPT, UR8, 0x2, UPT ;  /* 0x000000020800788c */ /* 0x002fe4000bf06070 */
[----:B0-----:R-:W-:-:S06]  /*00b0*/  ULEA UR4, UR5, UR4, 0x18 ;  /* 0x0000000405047291 */ /* 0x001fcc000f8ec0ff */
[----:B------:R-:W-:-:S05]  /*00c0*/  LEA R5, R7, UR4, 0x2 ;  /* 0x0000000407057c11 */ /* 0x000fca000f8e10ff */
[----:B--2---:R0:W-:Y:S01]  /*00d0*/  STS [R5], R2 ;  /* 0x0000000205007388 */ /* 0x0041e20000000800 */
[----:B------:R-:W-:Y:S06]  /*00e0*/  BAR.SYNC.DEFER_BLOCKING 0x0 ;  /* 0x0000000000007b1d */ /* 0x000fec0000010000 */
[----:B------:R-:W-:Y:S05]  /*00f0*/  BRA.U !UP0, `(.L_x_0) ;  /* 0x0000000108347547 */ /* 0x000fea000b800000 */
[----:B------:R-:W-:-:S07]  /*0100*/  IMAD.U32 R0, RZ, RZ, UR8 ;  /* 0x00000008ff007e24 */ /* 0x000fce000f8e00ff */
.L_x_1:
[----:B------:R-:W-:-:S04]  /*0110*/  SHF.R.U32.HI R4, RZ, 0x1, R0 ;  /* 0x00000001ff047819 */ /* 0x000fc80000011600 */
[----:B------:R-:W-:-:S13]  /*0120*/  ISETP.GE.U32.AND P1, PT, R7, R4, PT ;  /* 0x000000040700720c */ /* 0x000fda0003f26070 */
[----:B------:R-:W-:Y:S01]  /*0130*/  @!P1 IMAD R3, R4, 0x4, R5 ;  /* 0x0000000404039824 */ /* 0x000fe200078e0205 */
[----:B0-----:R-:W-:Y:S05]  /*0140*/  @!P1 LDS R2, [R5] ;  /* 0x0000000005029984 */ /* 0x001fea0000000800 */
[----:B------:R-:W0:Y:S02]  /*0150*/  @!P1 LDS R3, [R3] ;  /* 0x0000000003039984 */ /* 0x000e240000000800 */
[----:B0-----:R-:W-:-:S04]  /*0160*/  @!P1 FSETP.GEU.AND P2, PT, R2, R3, PT ;  /* 0x000000030200920b */ /* 0x001fc80003f4e000 */
[----:B------:R-:W-:-:S05]  /*0170*/  @!P1 FSEL R2, R2, R3, !P2 ;  /* 0x0000000302029208 */ /* 0x000fca0005000000 */
[----:B------:R1:W-:Y:S01]  /*0180*/  @!P1 STS [R5], R2 ;  /* 0x0000000205009388 */ /* 0x0003e20000000800 */
[----:B------:R-:W-:Y:S01]  /*0190*/  BAR.SYNC.DEFER_BLOCKING 0x0 ;  /* 0x0000000000007b1d */ /* 0x000fe20000010000 */
[----:B------:R-:W-:Y:S01]  /*01a0*/  ISETP.GT.U32.AND P1, PT, R0, 0x3, PT ;  /* 0x000000030000780c */ /* 0x000fe20003f24070 */
[----:B------:R-:W-:-:S12]  /*01b0*/  IMAD.MOV.U32 R0, RZ, RZ, R4 ;  /* 0x000000ffff007224 */ /* 0x000fd800078e0004 */
[----:B-1----:R-:W-:Y:S05]  /*01c0*/  @P1 BRA `(.L_x_1) ;  /* 0xfffffffc00d01947 */ /* 0x002fea000383ffff */
.L_x_0:
[----:B------:R-:W-:Y:S05]  /*01d0*/  @P0 EXIT ;  /* 0x000000000000094d */ /* 0x000fea0003800000 */
[----:B------:R-:W1:Y:S01]  /*01e0*/  S2UR UR5, SR_CgaCtaId ;  /* 0x00000000000579c3 */ /* 0x000e620000008800 */
[----:B------:R-:W-:-:S07]  /*01f0*/  UMOV UR4, 0x400 ;  /* 0x0000040000047882 */ /* 0x000fce0000000000 */
[----:B0-----:R-:W0:Y:S01]  /*0200*/  LDC.64 R2, c[0x4][0x10] ;  /* 0x01000400ff027b82 */ /* 0x001e220000000a00 */
[----:B-1----:R-:W-:-:S09]  /*0210*/  ULEA UR4, UR5, UR4, 0x18 ;  /* 0x0000000405047291 */ /* 0x002fd2000f8ec0ff */
[----:B------:R-:W0:Y:S04]  /*0220*/  LDS R5, [UR4] ;  /* 0x00000004ff057984 */ /* 0x000e280008000800 */
[----:B0-----:R-:W-:Y:S01]  /*0230*/  STG.E desc[UR6][R2.64], R5 ;  /* 0x0000000502007986 */ /* 0x001fe2000c101906 */
[----:B------:R-:W-:Y:S05]  /*0240*/  EXIT ;  /* 0x000000000000794d */ /* 0x000fea0003800000 */
.L_x_2:
[----:B------:R-:W-:-:S00]  /*0250*/  BRA `(.L_x_2) ;  /* 0xfffffffc00fc7947 */ /* 0x000fc0000383ffff */
[----:B------:R-:W-:-:S00]  /*0260*/  NOP ;  /* 0x0000000000007918 */ /* 0x000fc00000000000 */
        /* <DEDUP_REMOVED lines=9> */
.L_x_6:


//--------------------- .text._Z9MyKernel1v       --------------------------
	.section	.text._Z9MyKernel1v,"ax",@progbits
	.align	128
        .global         _Z9MyKernel1v
        .type           _Z9MyKernel1v,@function
        .size           _Z9MyKernel1v,(.L_x_7 - _Z9MyKernel1v)
        .other          _Z9MyKernel1v,@"STO_CUDA_ENTRY STV_DEFAULT"
_Z9MyKernel1v:
.text._Z9MyKernel1v:
[----:B------:R-:W-:Y:S01]  /*0000*/  LDC R1, c[0x0][0x37c] ;  /* 0x0000df00ff017b82 */ /* 0x000fe20000000800 */
[----:B------:R-:W0:Y:S07]  /*0010*/  S2R R4, SR_TID.X ;  /* 0x0000000000047919 */ /* 0x000e2e0000002100 */
[----:B------:R-:W1:Y:S01]  /*0020*/  LDC.64 R2, c[0x4][RZ] ;  /* 0x01000000ff027b82 */ /* 0x000e620000000a00 */
[----:B------:R-:W0:Y:S01]  /*0030*/  LDCU UR8, c[0x0][0x360] ;  /* 0x00006c00ff0877ac */ /* 0x000e220008000800 */
[----:B------:R-:W0:Y:S01]  /*0040*/  S2R R7, SR_CTAID.X ;  /* 0x0000000000077919 */ /* 0x000e220000002500 */
[----:B------:R-:W2:Y:S01]  /*0050*/  LDCU.64 UR6, c[0x0][0x358] ;  /* 0x00006b00ff0677ac */ /* 0x000ea20008000a00 */
[----:B0-----:R-:W-:-:S04]  /*0060*/  IMAD R5, R7, UR8, R4 ;  /* 0x0000000807057c24 */ /* 0x001fc8000f8e0204 */
[----:B-1----:R-:W-:-:S06]  /*0070*/  IMAD.WIDE R2, R5, 0x4, R2 ;  /* 0x0000000405027825 */ /* 0x002fcc00078e0202 */
[----:B--2---:R-:W2:Y:S01]  /*0080*/  LDG.E R2, desc[UR6][R2.64] ;  /* 0x0000000602027981 */ /* 0x004ea2000c1e1900 */
[----:B------:R-:W0:Y:S01]  /*0090*/  S2UR UR5, SR_CgaCtaId ;  /* 0x00000000000579c3 */ /* 0x000e220000008800 */
[----:B------:R-:W-:Y:S01]  /*00a0*/  UMOV UR4, 0x400 ;  /* 0x0000040000047882 */ /* 0x000fe20000000000 */
[----:B------:R-:W-:Y:S01]  /*00b0*/  UISETP.GE.U32.AND UP0, UPT, UR8, 0x2, UPT ;  /* 0x000000020800788c */ /* 0x000fe2000bf06070 */
[----:B------:R-:W-:Y:S01]  /*00c0*/  ISETP.NE.AND P0, PT, R4, RZ, PT ;  /* 0x000000ff0400720c */ /* 0x000fe20003f05270 */
[----:B0-----:R-:W-:-:S06]  /*00d0*/  ULEA UR4, UR5, UR4, 0x18 ;  /* 0x0000000405047291 */ /* 0x001fcc000f8ec0ff */
[----:B------:R-:W-:-:S05]  /*00e0*/  LEA R5, R4, UR4, 0x2 ;  /* 0x0000000404057c11 */ /* 0x000fca000f8e10ff */
[----:B--2---:R0:W-:Y:S01]  /*00f0*/  STS [R5], R2 ;  /* 0x0000000205007388 */ /* 0x0041e20000000800 */
[----:B------:R-:W-:Y:S06]  /*0100*/  BAR.SYNC.DEFER_BLOCKING 0x0 ;  /* 0x0000000000007b1d */ /* 0x000fec0000010000 */
[----:B------:R-:W-:Y:S05]  /*0110*/  BRA.U !UP0, `(.L_x_3) ;  /* 0x0000000108347547 */ /* 0x000fea000b800000 */
[----:B------:R-:W-:-:S07]  /*0120*/  IMAD.U32 R0, RZ, RZ, UR8 ;  /* 0x00000008ff007e24 */ /* 0x000fce000f8e00ff */
.L_x_4:
        /* <DEDUP_REMOVED lines=12> */
.L_x_3:
[----:B------:R-:W-:Y:S05]  /*01f0*/  @P0 EXIT ;  /* 0x000000000000094d */ /* 0x000fea0003800000 */
[----:B------:R-:W1:Y:S01]  /*0200*/  S2UR UR5, SR_CgaCtaId ;  /* 0x00000000000579c3 */ /* 0x000e620000008800 */
[----:B------:R-:W-:-:S07]  /*0210*/  UMOV UR4, 0x400 ;  /* 0x0000040000047882 */ /* 0x000fce0000000000 */
[----:B0-----:R-:W0:Y:S01]  /*0220*/  LDC.64 R2, c[0x4][0x8] ;  /* 0x01000200ff027b82 */ /* 0x001e220000000a00 */
[----:B-1----:R-:W-:Y:S01]  /*0230*/  ULEA UR4, UR5, UR4, 0x18 ;  /* 0x0000000405047291 */ /* 0x002fe2000f8ec0ff */
[----:B0-----:R-:W-:-:S08]  /*0240*/  IMAD.WIDE.U32 R2, R7, 0x4, R2 ;  /* 0x0000000407027825 */ /* 0x001fd000078e0002 */
[----:B------:R-:W0:Y:S04]  /*0250*/  LDS R5, [UR4] ;  /* 0x00000004ff057984 */ /* 0x000e280008000800 */
[----:B0-----:R-:W-:Y:S01]  /*0260*/  STG.E desc[UR6][R2.64], R5 ;  /* 0x0000000502007986 */ /* 0x001fe2000c101906 */
[----:B------:R-:W-:Y:S05]  /*0270*/  EXIT ;  /* 0x000000000000794d */ /* 0x000fea0003800000 */
.L_x_5:
        /* <DEDUP_REMOVED lines=16> */
.L_x_7:


//--------------------- .nv.shared._Z9MyKernel2v  --------------------------
	.section	.nv.shared._Z9MyKernel2v,"aw",@nobits
	.sectionflags	@""
	.align	4
.nv.shared._Z9MyKernel2v:
	.zero		3072


//--------------------- .nv.shared.reserved.0     --------------------------
	.section	.nv.shared.reserved.0,"aw",@nobits
	.weak		__nv_reservedSMEM_offset_0_alias
	.size		__nv_reservedSMEM_offset_0_alias, 0, 64
	.other		__nv_reservedSMEM_offset_0_alias,@"STO_CUDA_RESERVED_SHARED STV_DEFAULT"
__nv_reservedSMEM_offset_0_alias:
	.zero		0
	.zero		64


//--------------------- .nv.global                --------------------------
	.section	.nv.global,"aw",@nobits
	.align	4
.nv.global:
	.type		d_min,@object
	.size		d_min,(d_min1 - d_min)
d_min:
	.zero		4
	.type		d_min1,@object
	.size		d_min1,(d_A - d_min1)
d_min1:
	.zero		2048
	.type		d_A,@object
	.size		d_A,(.L_0 - d_A)
d_A:
	.zero		524288
.L_0:


//--------------------- .nv.shared._Z9MyKernel1v  --------------------------
	.section	.nv.shared._Z9MyKernel1v,"aw",@nobits
	.sectionflags	@""
	.align	4
.nv.shared._Z9MyKernel1v:
	.zero		2048


//--------------------- .nv.constant0._Z9MyKernel2v --------------------------
	.section	.nv.constant0._Z9MyKernel2v,"a",@progbits
	.sectionflags	@""
	.align	4
.nv.constant0._Z9MyKernel2v:
	.zero		896


//--------------------- .nv.constant0._Z9MyKernel1v --------------------------
	.section	.nv.constant0._Z9MyKernel1v,"a",@progbits
	.sectionflags	@""
	.align	4
.nv.constant0._Z9MyKernel1v:
	.zero		896


//--------------------- SYMBOLS --------------------------

	.type		.nv.reservedSmem.offset0,@object
	.size		.nv.reservedSmem.offset0,0x4
	.type		.nv.reservedSmem.cap,@object
	.size		.nv.reservedSmem.cap,0x4
